//
// Generated by NVIDIA NVVM Compiler
//
// Compiler Build ID: CL-36424714
// Cuda compilation tools, release 13.0, V13.0.88
// Based on NVVM 20.0.0
//

.version 9.0
.target sm_100
.address_size 64

	// .globl	_Z29vecAdd_kernel_UsingManyBlocksPiS_S_i

.visible .entry _Z29vecAdd_kernel_UsingManyBlocksPiS_S_i(
	.param .u64 .ptr .align 1 _Z29vecAdd_kernel_UsingManyBlocksPiS_S_i_param_0,
	.param .u64 .ptr .align 1 _Z29vecAdd_kernel_UsingManyBlocksPiS_S_i_param_1,
	.param .u64 .ptr .align 1 _Z29vecAdd_kernel_UsingManyBlocksPiS_S_i_param_2,
	.param .u32 _Z29vecAdd_kernel_UsingManyBlocksPiS_S_i_param_3
)
{
	.reg .pred 	%p<3>;
	.reg .b32 	%r<10>;
	.reg .b64 	%rd<11>;

	ld.param.u64 	%rd4, [_Z29vecAdd_kernel_UsingManyBlocksPiS_S_i_param_0];
	ld.param.u64 	%rd5, [_Z29vecAdd_kernel_UsingManyBlocksPiS_S_i_param_1];
	ld.param.u64 	%rd6, [_Z29vecAdd_kernel_UsingManyBlocksPiS_S_i_param_2];
	ld.param.u32 	%r5, [_Z29vecAdd_kernel_UsingManyBlocksPiS_S_i_param_3];
	mov.u32 	%r9, %tid.x;
	setp.ge.s32 	%p1, %r9, %r5;
	@%p1 bra 	$L__BB0_3;
	mov.u32 	%r2, %ntid.x;
	cvta.to.global.u64 	%rd1, %rd4;
	cvta.to.global.u64 	%rd2, %rd5;
	cvta.to.global.u64 	%rd3, %rd6;
$L__BB0_2:
	mul.wide.s32 	%rd7, %r9, 4;
	add.s64 	%rd8, %rd1, %rd7;
	ld.global.u32 	%r6, [%rd8];
	add.s64 	%rd9, %rd2, %rd7;
	ld.global.u32 	%r7, [%rd9];
	add.s32 	%r8, %r7, %r6;
	add.s64 	%rd10, %rd3, %rd7;
	st.global.u32 	[%rd10], %r8;
	add.s32 	%r9, %r9, %r2;
	setp.lt.s32 	%p2, %r9, %r5;
	@%p2 bra 	$L__BB0_2;
$L__BB0_3:
	ret;

}


// ===== COMPILED SASS (sm_100) =====

	.target	sm_100

	.elftype	@"ET_EXEC"


//--------------------- .note.nv.tkinfo           --------------------------
	.section	.note.nv.tkinfo,"",@"SHT_NOTE"
	.sectionflags	@"SHF_NOTE_NV_TKINFO"
	.tkinfo
        /*0018*/ 	.word	0x00000002
        /*0030*/ 	.string	""
        /*0030*/ 	.string	"ptxas"
        /*0030*/ 	.string	"Cuda compilation tools, release 13.0, V13.0.88"
        /*0030*/ 	.string	"Build cuda_13.0.r13.0/compiler.36424714_0"
        /*0030*/ 	.string	"-arch sm_100 -m 64 "



//--------------------- .note.nv.cuinfo           --------------------------
	.section	.note.nv.cuinfo,"",@"SHT_NOTE"
	.sectionflags	@"SHF_NOTE_NV_CUINFO"
        /*0018*/ 	.short	0x0002
        /*001a*/ 	.short	0x0064
        /*001c*/ 	.short	0x0082
	.zero		2


//--------------------- .nv.info                  --------------------------
	.section	.nv.info,"",@"SHT_CUDA_INFO"
	.align	4


	//----- nvinfo : EIATTR_REGCOUNT
	.align		4
        /*0000*/ 	.byte	0x04, 0x2f
        /*0002*/ 	.short	(.L_1 - .L_0)
	.align		4
.L_0:
        /*0004*/ 	.word	index@(_Z29vecAdd_kernel_UsingManyBlocksPiS_S_i)
        /*0008*/ 	.word	0x00000014


	//----- nvinfo : EIATTR_FRAME_SIZE
	.align		4
.L_1:
        /*000c*/ 	.byte	0x04, 0x11
        /*000e*/ 	.short	(.L_3 - .L_2)
	.align		4
.L_2:
        /*0010*/ 	.word	index@(_Z29vecAdd_kernel_UsingManyBlocksPiS_S_i)
        /*0014*/ 	.word	0x00000000


	//----- nvinfo : EIATTR_MIN_STACK_SIZE
	.align		4
.L_3:
        /*0018*/ 	.byte	0x04, 0x12
        /*001a*/ 	.short	(.L_5 - .L_4)
	.align		4
.L_4:
        /*001c*/ 	.word	index@(_Z29vecAdd_kernel_UsingManyBlocksPiS_S_i)
        /*0020*/ 	.word	0x00000000
.L_5:


//--------------------- .nv.compat                --------------------------
	.section	.nv.compat,"",@"SHT_CUDA_COMPAT_INFO"
	.align	4
        /*0000*/ 	.byte	0x02, 0x09, 0x00, 0x00, 0x02, 0x02, 0x01, 0x00, 0x02, 0x05, 0x05, 0x00, 0x03, 0x07, 0x01, 0x01
        /*0010*/ 	.byte	0x02, 0x03, 0x00, 0x00, 0x02, 0x06, 0x01, 0x00, 0x04, 0x0b, 0x08, 0x00, 0x09, 0x00, 0x00, 0x00
        /*0020*/ 	.byte	0x00, 0x00, 0x00, 0x00


//--------------------- .nv.info._Z29vecAdd_kernel_UsingManyBlocksPiS_S_i --------------------------
	.section	.nv.info._Z29vecAdd_kernel_UsingManyBlocksPiS_S_i,"",@"SHT_CUDA_INFO"
	.sectionflags	@""
	.align	4


	//----- nvinfo : EIATTR_CUDA_API_VERSION
	.align		4
        /*0000*/ 	.byte	0x04, 0x37
        /*0002*/ 	.short	(.L_7 - .L_6)
.L_6:
        /*0004*/ 	.word	0x00000082


	//----- nvinfo : EIATTR_KPARAM_INFO
	.align		4
.L_7:
        /*0008*/ 	.byte	0x04, 0x17
        /*000a*/ 	.short	(.L_9 - .L_8)
.L_8:
        /*000c*/ 	.word	0x00000000
        /*0010*/ 	.short	0x0003
        /*0012*/ 	.short	0x0018
        /*0014*/ 	.byte	0x00, 0xf0, 0x11, 0x00


	//----- nvinfo : EIATTR_KPARAM_INFO
	.align		4
.L_9:
        /*0018*/ 	.byte	0x04, 0x17
        /*001a*/ 	.short	(.L_11 - .L_10)
.L_10:
        /*001c*/ 	.word	0x00000000
        /*0020*/ 	.short	0x0002
        /*0022*/ 	.short	0x0010
        /*0024*/ 	.byte	0x00, 0xf5, 0x21, 0x00


	//----- nvinfo : EIATTR_KPARAM_INFO
	.align		4
.L_11:
        /*0028*/ 	.byte	0x04, 0x17
        /*002a*/ 	.short	(.L_13 - .L_12)
.L_12:
        /*002c*/ 	.word	0x00000000
        /*0030*/ 	.short	0x0001
        /*0032*/ 	.short	0x0008
        /*0034*/ 	.byte	0x00, 0xf5, 0x21, 0x00


	//----- nvinfo : EIATTR_KPARAM_INFO
	.align		4
.L_13:
        /*0038*/ 	.byte	0x04, 0x17
        /*003a*/ 	.short	(.L_15 - .L_14)
.L_14:
        /*003c*/ 	.word	0x00000000
        /*0040*/ 	.short	0x0000
        /*0042*/ 	.short	0x0000
        /*0044*/ 	.byte	0x00, 0xf5, 0x21, 0x00


	//----- nvinfo : EIATTR_SPARSE_MMA_MASK
	.align		4
.L_15:
        /*0048*/ 	.byte	0x03, 0x50
        /*004a*/ 	.short	0x0000


	//----- nvinfo : EIATTR_MAXREG_COUNT
	.align		4
        /*004c*/ 	.byte	0x03, 0x1b
        /*004e*/ 	.short	0x00ff


	//----- nvinfo : EIATTR_MERCURY_ISA_VERSION
	.align		4
        /*0050*/ 	.byte	0x03, 0x5f
        /*0052*/ 	.short	0x0101


	//----- nvinfo : EIATTR_VRC_CTA_INIT_COUNT
	.align		4
        /*0054*/ 	.byte	0x02, 0x4a
	.zero		1
	.zero		1


	//----- nvinfo : EIATTR_EXIT_INSTR_OFFSETS
	.align		4
        /*0058*/ 	.byte	0x04, 0x1c
        /*005a*/ 	.short	(.L_17 - .L_16)


	//   ....[0]....
.L_16:
        /*005c*/ 	.word	0x00000040


	//   ....[1]....
        /*0060*/ 	.word	0x00000140


	//----- nvinfo : EIATTR_CRS_STACK_SIZE
	.align		4
.L_17:
        /*0064*/ 	.byte	0x04, 0x1e
        /*0066*/ 	.short	(.L_19 - .L_18)
.L_18:
        /*0068*/ 	.word	0x00000000


	//----- nvinfo : EIATTR_CBANK_PARAM_SIZE
	.align		4
.L_19:
        /*006c*/ 	.byte	0x03, 0x19
        /*006e*/ 	.short	0x001c


	//----- nvinfo : EIATTR_PARAM_CBANK
	.align		4
        /*0070*/ 	.byte	0x04, 0x0a
        /*0072*/ 	.short	(.L_21 - .L_20)
	.align		4
.L_20:
        /*0074*/ 	.word	index@(.nv.constant0._Z29vecAdd_kernel_UsingManyBlocksPiS_S_i)
        /*0078*/ 	.short	0x0380
        /*007a*/ 	.short	0x001c


	//----- nvinfo : EIATTR_SW_WAR
	.align		4
.L_21:
        /*007c*/ 	.byte	0x04, 0x36
        /*007e*/ 	.short	(.L_23 - .L_22)
.L_22:
        /*0080*/ 	.word	0x00000008
.L_23:


//--------------------- .nv.callgraph             --------------------------
	.section	.nv.callgraph,"",@"SHT_CUDA_CALLGRAPH"
	.align	4
	.sectionentsize	8
	.align		4
        /*0000*/ 	.word	0x00000000
	.align		4
        /*0004*/ 	.word	0xffffffff
	.align		4
        /*0008*/ 	.word	0x00000000
	.align		4
        /*000c*/ 	.word	0xfffffffe
	.align		4
        /*0010*/ 	.word	0x00000000
	.align		4
        /*0014*/ 	.word	0xfffffffd
	.align		4
        /*0018*/ 	.word	0x00000000
	.align		4
        /*001c*/ 	.word	0xfffffffc


//--------------------- .text._Z29vecAdd_kernel_UsingManyBlocksPiS_S_i --------------------------
	.section	.text._Z29vecAdd_kernel_UsingManyBlocksPiS_S_i,"ax",@progbits
	.align	128
        .global         _Z29vecAdd_kernel_UsingManyBlocksPiS_S_i
        .type           _Z29vecAdd_kernel_UsingManyBlocksPiS_S_i,@function
        .size           _Z29vecAdd_kernel_UsingManyBlocksPiS_S_i,(.L_x_2 - _Z29vecAdd_kernel_UsingManyBlocksPiS_S_i)
        .other          _Z29vecAdd_kernel_UsingManyBlocksPiS_S_i,@"STO_CUDA_ENTRY STV_DEFAULT"
_Z29vecAdd_kernel_UsingManyBlocksPiS_S_i:
.text._Z29vecAdd_kernel_UsingManyBlocksPiS_S_i:
[----:B------:R-:W-:Y:S01]  /*0000*/  LDC R1, c[0x0][0x37c] ;  /* 0x0000df00ff017b82 */ /* 0x000fe20000000800 */
[----:B------:R-:W0:Y:S01]  /*0010*/  S2R R15, SR_TID.X ;  /* 0x00000000000f7919 */ /* 0x000e220000002100 */
[----:B------:R-:W0:Y:S02]  /*0020*/  LDCU UR5, c[0x0][0x398] ;  /* 0x00007300ff0577ac */ /* 0x000e240008000800 */
[----:B0-----:R-:W-:-:S13]  /*0030*/  ISETP.GE.AND P0, PT, R15, UR5, PT ;  /* 0x000000050f007c0c */ /* 0x001fda000bf06270 */
[----:B------:R-:W-:Y:S05]  /*0040*/  @P0 EXIT ;  /* 0x000000000000094d */ /* 0x000fea0003800000 */
[----:B------:R-:W0:Y:S01]  /*0050*/  LDC.64 R12, c[0x0][0x390] ;  /* 0x0000e400ff0c7b82 */ /* 0x000e220000000a00 */
[----:B------:R-:W1:Y:S01]  /*0060*/  LDCU UR4, c[0x0][0x360] ;  /* 0x00006c00ff0477ac */ /* 0x000e620008000800 */
[----:B------:R-:W2:Y:S06]  /*0070*/  LDCU.64 UR6, c[0x0][0x358] ;  /* 0x00006b00ff0677ac */ /* 0x000eac0008000a00 */
[----:B------:R-:W3:Y:S08]  /*0080*/  LDC.64 R8, c[0x0][0x380] ;  /* 0x0000e000ff087b82 */ /* 0x000ef00000000a00 */
[----:B------:R-:W4:Y:S02]  /*0090*/  LDC.64 R10, c[0x0][0x388] ;  /* 0x0000e200ff0a7b82 */ /* 0x000f240000000a00 */
.L_x_0:
[----:B---3--:R-:W-:-:S04]  /*00a0*/  IMAD.WIDE R2, R15, 0x4, R8 ;  /* 0x000000040f027825 */ /* 0x008fc800078e0208 */
[C---:B----4-:R-:W-:Y:S02]  /*00b0*/  IMAD.WIDE R4, R15.reuse, 0x4, R10 ;  /* 0x000000040f047825 */ /* 0x050fe400078e020a */
[----:B--2---:R-:W2:Y:S04]  /*00c0*/  LDG.E R2, desc[UR6][R2.64] ;  /* 0x0000000602027981 */ /* 0x004ea8000c1e1900 */
[----:B------:R-:W2:Y:S01]  /*00d0*/  LDG.E R5, desc[UR6][R4.64] ;  /* 0x0000000604057981 */ /* 0x000ea2000c1e1900 */
[C---:B0-----:R-:W-:Y:S01]  /*00e0*/  IMAD.WIDE R6, R15.reuse, 0x4, R12 ;  /* 0x000000040f067825 */ /* 0x041fe200078e020c */
[----:B-1----:R-:W-:-:S04]  /*00f0*/  IADD3 R15, PT, PT, R15, UR4, RZ ;  /* 0x000000040f0f7c10 */ /* 0x002fc8000fffe0ff */
[----:B------:R-:W-:Y:S02]  /*0100*/  ISETP.GE.AND P0, PT, R15, UR5, PT ;  /* 0x000000050f007c0c */ /* 0x000fe4000bf06270 */
[----:B--2---:R-:W-:-:S05]  /*0110*/  IADD3 R17, PT, PT, R2, R5, RZ ;  /* 0x0000000502117210 */ /* 0x004fca0007ffe0ff */
[----:B------:R0:W-:Y:S06]  /*0120*/  STG.E desc[UR6][R6.64], R17 ;  /* 0x0000001106007986 */ /* 0x0001ec000c101906 */
[----:B------:R-:W-:Y:S05]  /*0130*/  @!P0 BRA `(.L_x_0) ;  /* 0xfffffffc00d88947 */ /* 0x000fea000383ffff */
[----:B------:R-:W-:Y:S05]  /*0140*/  EXIT ;  /* 0x000000000000794d */ /* 0x000fea0003800000 */
.L_x_1:
[----:B------:R-:W-:-:S00]  /*0150*/  BRA `(.L_x_1) ;  /* 0xfffffffc00fc7947 */ /* 0x000fc0000383ffff */
[----:B------:R-:W-:-:S00]  /*0160*/  NOP ;  /* 0x0000000000007918 */ /* 0x000fc00000000000 */
        /* <DEDUP_REMOVED lines=9> */
.L_x_2:


//--------------------- .nv.shared.reserved.0     --------------------------
	.section	.nv.shared.reserved.0,"aw",@nobits
	.weak		__nv_reservedSMEM_offset_0_alias
	.size		__nv_reservedSMEM_offset_0_alias, 0, 64
	.other		__nv_reservedSMEM_offset_0_alias,@"STO_CUDA_RESERVED_SHARED STV_DEFAULT"
__nv_reservedSMEM_offset_0_alias:
	.zero		0
	.zero		64


//--------------------- .nv.constant0._Z29vecAdd_kernel_UsingManyBlocksPiS_S_i --------------------------
	.section	.nv.constant0._Z29vecAdd_kernel_UsingManyBlocksPiS_S_i,"a",@progbits
	.sectionflags	@""
	.align	4
.nv.constant0._Z29vecAdd_kernel_UsingManyBlocksPiS_S_i:
	.zero		924


//--------------------- SYMBOLS --------------------------

	.type		.nv.reservedSmem.offset0,@object
	.size		.nv.reservedSmem.offset0,0x4
